//
// Generated by NVIDIA NVVM Compiler
//
// Compiler Build ID: CL-36424714
// Cuda compilation tools, release 13.0, V13.0.88
// Based on NVVM 20.0.0
//

.version 9.0
.target sm_100
.address_size 64

	// .globl	_Z16launchGridKernelv
.extern .func  (.param .b32 func_retval0) vprintf
(
	.param .b64 vprintf_param_0,
	.param .b64 vprintf_param_1
)
;
.global .align 1 .b8 $str[25] = {72, 101, 108, 108, 111, 32, 102, 114, 111, 109, 32, 98, 108, 111, 99, 107, 32, 40, 48, 44, 48, 41, 33, 10};

.visible .entry _Z16launchGridKernelv()
{
	.reg .pred 	%p<2>;
	.reg .b32 	%r<6>;
	.reg .b64 	%rd<3>;

	mov.u32 	%r1, %ctaid.x;
	mov.u32 	%r2, %ctaid.y;
	or.b32  	%r3, %r1, %r2;
	setp.ne.s32 	%p1, %r3, 0;
	@%p1 bra 	$L__BB0_2;
	mov.u64 	%rd1, $str;
	cvta.global.u64 	%rd2, %rd1;
	{ // callseq 0, 0
	.param .b64 param0;
	st.param.b64 	[param0], %rd2;
	.param .b64 param1;
	st.param.b64 	[param1], 0;
	.param .b32 retval0;
	call.uni (retval0), 
	vprintf, 
	(
	param0, 
	param1
	);
	ld.param.b32 	%r4, [retval0];
	} // callseq 0
$L__BB0_2:
	ret;

}


// ===== COMPILED SASS (sm_100) =====

	.target	sm_100

	.elftype	@"ET_EXEC"


//--------------------- .note.nv.tkinfo           --------------------------
	.section	.note.nv.tkinfo,"",@"SHT_NOTE"
	.sectionflags	@"SHF_NOTE_NV_TKINFO"
	.tkinfo
        /*0018*/ 	.word	0x00000002
        /*0030*/ 	.string	""
        /*0030*/ 	.string	"ptxas"
        /*0030*/ 	.string	"Cuda compilation tools, release 13.0, V13.0.88"
        /*0030*/ 	.string	"Build cuda_13.0.r13.0/compiler.36424714_0"
        /*0030*/ 	.string	"-arch sm_100 -m 64 "



//--------------------- .note.nv.cuinfo           --------------------------
	.section	.note.nv.cuinfo,"",@"SHT_NOTE"
	.sectionflags	@"SHF_NOTE_NV_CUINFO"
        /*0018*/ 	.short	0x0002
        /*001a*/ 	.short	0x0064
        /*001c*/ 	.short	0x0082
	.zero		2


//--------------------- .nv.info                  --------------------------
	.section	.nv.info,"",@"SHT_CUDA_INFO"
	.align	4


	//----- nvinfo : EIATTR_REGCOUNT
	.align		4
        /*0000*/ 	.byte	0x04, 0x2f
        /*0002*/ 	.short	(.L_2 - .L_1)
	.align		4
.L_1:
        /*0004*/ 	.word	index@(_Z16launchGridKernelv)
        /*0008*/ 	.word	0x00000018


	//----- nvinfo : EIATTR_FRAME_SIZE
	.align		4
.L_2:
        /*000c*/ 	.byte	0x04, 0x11
        /*000e*/ 	.short	(.L_4 - .L_3)
	.align		4
.L_3:
        /*0010*/ 	.word	index@(_Z16launchGridKernelv)
        /*0014*/ 	.word	0x00000000


	//----- nvinfo : EIATTR_MIN_STACK_SIZE
	.align		4
.L_4:
        /*0018*/ 	.byte	0x04, 0x12
        /*001a*/ 	.short	(.L_6 - .L_5)
	.align		4
.L_5:
        /*001c*/ 	.word	index@(_Z16launchGridKernelv)
        /*0020*/ 	.word	0x00000000
.L_6:


//--------------------- .nv.compat                --------------------------
	.section	.nv.compat,"",@"SHT_CUDA_COMPAT_INFO"
	.align	4
        /*0000*/ 	.byte	0x02, 0x09, 0x00, 0x00, 0x02, 0x02, 0x01, 0x00, 0x02, 0x05, 0x05, 0x00, 0x03, 0x07, 0x01, 0x01
        /*0010*/ 	.byte	0x02, 0x03, 0x00, 0x00, 0x02, 0x06, 0x01, 0x00, 0x04, 0x0b, 0x08, 0x00, 0x09, 0x00, 0x00, 0x00
        /*0020*/ 	.byte	0x00, 0x00, 0x00, 0x00


//--------------------- .nv.info._Z16launchGridKernelv --------------------------
	.section	.nv.info._Z16launchGridKernelv,"",@"SHT_CUDA_INFO"
	.sectionflags	@""
	.align	4


	//----- nvinfo : EIATTR_CUDA_API_VERSION
	.align		4
        /*0000*/ 	.byte	0x04, 0x37
        /*0002*/ 	.short	(.L_8 - .L_7)
.L_7:
        /*0004*/ 	.word	0x00000082


	//----- nvinfo : EIATTR_SPARSE_MMA_MASK
	.align		4
.L_8:
        /*0008*/ 	.byte	0x03, 0x50
        /*000a*/ 	.short	0x0000


	//----- nvinfo : EIATTR_MAXREG_COUNT
	.align		4
        /*000c*/ 	.byte	0x03, 0x1b
        /*000e*/ 	.short	0x00ff


	//----- nvinfo : EIATTR_EXTERNS
	.align		4
        /*0010*/ 	.byte	0x04, 0x0f
        /*0012*/ 	.short	(.L_10 - .L_9)


	//   ....[0]....
	.align		4
.L_9:
        /*0014*/ 	.word	index@(vprintf)


	//----- nvinfo : EIATTR_MERCURY_ISA_VERSION
	.align		4
.L_10:
        /*0018*/ 	.byte	0x03, 0x5f
        /*001a*/ 	.short	0x0101


	//----- nvinfo : EIATTR_VRC_CTA_INIT_COUNT
	.align		4
        /*001c*/ 	.byte	0x02, 0x4a
	.zero		1
	.zero		1


	//----- nvinfo : EIATTR_SYSCALL_OFFSETS
	.align		4
        /*0020*/ 	.byte	0x04, 0x46
        /*0022*/ 	.short	(.L_12 - .L_11)


	//   ....[0]....
.L_11:
        /*0024*/ 	.word	0x000000c0


	//----- nvinfo : EIATTR_EXIT_INSTR_OFFSETS
	.align		4
.L_12:
        /*0028*/ 	.byte	0x04, 0x1c
        /*002a*/ 	.short	(.L_14 - .L_13)


	//   ....[0]....
.L_13:
        /*002c*/ 	.word	0x00000040


	//   ....[1]....
        /*0030*/ 	.word	0x000000d0


	//----- nvinfo : EIATTR_SW_WAR
	.align		4
.L_14:
        /*0034*/ 	.byte	0x04, 0x36
        /*0036*/ 	.short	(.L_16 - .L_15)
.L_15:
        /*0038*/ 	.word	0x00000008
.L_16:


//--------------------- .nv.callgraph             --------------------------
	.section	.nv.callgraph,"",@"SHT_CUDA_CALLGRAPH"
	.align	4
	.sectionentsize	8
	.align		4
        /*0000*/ 	.word	0x00000000
	.align		4
        /*0004*/ 	.word	0xffffffff
	.align		4
        /*0008*/ 	.word	index@(_Z16launchGridKernelv)
	.align		4
        /*000c*/ 	.word	index@(vprintf)
	.align		4
        /*0010*/ 	.word	0x00000000
	.align		4
        /*0014*/ 	.word	0xfffffffe
	.align		4
        /*0018*/ 	.word	0x00000000
	.align		4
        /*001c*/ 	.word	0xfffffffd
	.align		4
        /*0020*/ 	.word	0x00000000
	.align		4
        /*0024*/ 	.word	0xfffffffc


//--------------------- .nv.constant4             --------------------------
	.section	.nv.constant4,"a",@progbits
	.align	8
	.align		8
.nv.constant4:
        /*0000*/ 	.dword	vprintf
	.align		8
        /*0008*/ 	.dword	$str


//--------------------- .text._Z16launchGridKernelv --------------------------
	.section	.text._Z16launchGridKernelv,"ax",@progbits
	.align	128
        .global         _Z16launchGridKernelv
        .type           _Z16launchGridKernelv,@function
        .size           _Z16launchGridKernelv,(.L_x_2 - _Z16launchGridKernelv)
        .other          _Z16launchGridKernelv,@"STO_CUDA_ENTRY STV_DEFAULT"
_Z16launchGridKernelv:
.text._Z16launchGridKernelv:
[----:B------:R-:W0:Y:S01]  /*0000*/  LDC R1, c[0x0][0x37c] ;  /* 0x0000df00ff017b82 */ /* 0x000e220000000800 */
[----:B------:R-:W1:Y:S07]  /*0010*/  S2R R0, SR_CTAID.Y ;  /* 0x0000000000007919 */ /* 0x000e6e0000002600 */
[----:B------:R-:W1:Y:S02]  /*0020*/  S2UR UR4, SR_CTAID.X ;  /* 0x00000000000479c3 */ /* 0x000e640000002500 */
[----:B-1----:R-:W-:-:S13]  /*0030*/  LOP3.LUT P0, RZ, R0, UR4, RZ, 0xfc, !PT ;  /* 0x0000000400ff7c12 */ /* 0x002fda000f80fcff */
[----:B------:R-:W-:Y:S05]  /*0040*/  @P0 EXIT ;  /* 0x000000000000094d */ /* 0x000fea0003800000 */
[----:B------:R-:W-:Y:S01]  /*0050*/  MOV R0, 0x0 ;  /* 0x0000000000007802 */ /* 0x000fe20000000f00 */
[----:B------:R-:W1:Y:S01]  /*0060*/  LDCU.64 UR4, c[0x4][0x8] ;  /* 0x01000100ff0477ac */ /* 0x000e620008000a00 */
[----:B------:R-:W-:Y:S02]  /*0070*/  CS2R R6, SRZ ;  /* 0x0000000000067805 */ /* 0x000fe4000001ff00 */
[----:B------:R2:W3:Y:S01]  /*0080*/  LDC.64 R2, c[0x4][R0] ;  /* 0x0100000000027b82 */ /* 0x0004e20000000a00 */
[----:B-1----:R-:W-:Y:S02]  /*0090*/  IMAD.U32 R4, RZ, RZ, UR4 ;  /* 0x00000004ff047e24 */ /* 0x002fe4000f8e00ff */
[----:B--2---:R-:W-:-:S07]  /*00a0*/  IMAD.U32 R5, RZ, RZ, UR5 ;  /* 0x00000005ff057e24 */ /* 0x004fce000f8e00ff */
[----:B------:R-:W-:-:S07]  /*00b0*/  LEPC R20, `(.L_x_0) ;  /* 0x000000001014794e */ /* 0x000fce0000000000 */
[----:B0--3--:R-:W-:Y:S05]  /*00c0*/  CALL.ABS.NOINC R2 ;  /* 0x0000000002007343 */ /* 0x009fea0003c00000 */
.L_x_0:
[----:B------:R-:W-:Y:S05]  /*00d0*/  EXIT ;  /* 0x000000000000794d */ /* 0x000fea0003800000 */
.L_x_1:
[----:B------:R-:W-:-:S00]  /*00e0*/  BRA `(.L_x_1) ;  /* 0xfffffffc00fc7947 */ /* 0x000fc0000383ffff */
[----:B------:R-:W-:-:S00]  /*00f0*/  NOP ;  /* 0x0000000000007918 */ /* 0x000fc00000000000 */
        /* <DEDUP_REMOVED lines=8> */
.L_x_2:


//--------------------- .nv.global.init           --------------------------
	.section	.nv.global.init,"aw",@progbits
.nv.global.init:
	.type		$str,@object
	.size		$str,(.L_0 - $str)
$str:
        /*0000*/ 	.byte	0x48, 0x65, 0x6c, 0x6c, 0x6f, 0x20, 0x66, 0x72, 0x6f, 0x6d, 0x20, 0x62, 0x6c, 0x6f, 0x63, 0x6b
        /*0010*/ 	.byte	0x20, 0x28, 0x30, 0x2c, 0x30, 0x29, 0x21, 0x0a, 0x00
.L_0:


//--------------------- .nv.shared.reserved.0     --------------------------
	.section	.nv.shared.reserved.0,"aw",@nobits
	.weak		__nv_reservedSMEM_offset_0_alias
	.size		__nv_reservedSMEM_offset_0_alias, 0, 64
	.other		__nv_reservedSMEM_offset_0_alias,@"STO_CUDA_RESERVED_SHARED STV_DEFAULT"
__nv_reservedSMEM_offset_0_alias:
	.zero		0
	.zero		64


//--------------------- .nv.constant0._Z16launchGridKernelv --------------------------
	.section	.nv.constant0._Z16launchGridKernelv,"a",@progbits
	.sectionflags	@""
	.align	4
.nv.constant0._Z16launchGridKernelv:
	.zero		896


//--------------------- SYMBOLS --------------------------

	.type		.nv.reservedSmem.offset0,@object
	.size		.nv.reservedSmem.offset0,0x4
	.type		vprintf,@function
